	.headerflags	@"EF_CUDA_TEXMODE_UNIFIED EF_CUDA_64BIT_ADDRESS EF_CUDA_ACCELERATORS EF_CUDA_SM90 EF_CUDA_VIRTUAL_SM(EF_CUDA_SM90)"
	.elftype	@"ET_EXEC"


//--------------------- .nv.info                  --------------------------
	.section	.nv.info,"",@"SHT_CUDA_INFO"
	.align	4


	//----- nvinfo : EIATTR_REGCOUNT
	.align		4
        /*0000*/ 	.byte	0x04, 0x2f
        /*0002*/ 	.short	(.L_3 - .L_2)
	.align		4
.L_2:
        /*0004*/ 	.word	index@(triton_poi_fused__native_batch_norm_legit_no_training__unsafe_index_add_relu_threshold_backward_30)
        /*0008*/ 	.word	0x00000028


	//----- nvinfo : EIATTR_MIN_STACK_SIZE
	.align		4
.L_3:
        /*000c*/ 	.byte	0x04, 0x12
        /*000e*/ 	.short	(.L_5 - .L_4)
	.align		4
.L_4:
        /*0010*/ 	.word	index@(triton_poi_fused__native_batch_norm_legit_no_training__unsafe_index_add_relu_threshold_backward_30)
        /*0014*/ 	.word	0x00000000


	//----- nvinfo : EIATTR_FRAME_SIZE
	.align		4
.L_5:
        /*0018*/ 	.byte	0x04, 0x11
        /*001a*/ 	.short	(.L_7 - .L_6)
	.align		4
.L_6:
        /*001c*/ 	.word	index@(triton_poi_fused__native_batch_norm_legit_no_training__unsafe_index_add_relu_threshold_backward_30)
        /*0020*/ 	.word	0x00000000


	//----- nvinfo : EIATTR_MIN_STACK_SIZE
	.align		4
.L_7:
        /*0024*/ 	.byte	0x04, 0x12
        /*0026*/ 	.short	(.L_9 - .L_8)
	.align		4
.L_8:
        /*0028*/ 	.word	index@(triton_poi_fused__native_batch_norm_legit_no_training__unsafe_index_add_relu_threshold_backward_30)
        /*002c*/ 	.word	0x00000000
.L_9:


//--------------------- .nv.info.triton_poi_fused__native_batch_norm_legit_no_training__unsafe_index_add_relu_threshold_backward_30 --------------------------
	.section	.nv.info.triton_poi_fused__native_batch_norm_legit_no_training__unsafe_index_add_relu_threshold_backward_30,"",@"SHT_CUDA_INFO"
	.sectionflags	@""
	.align	4


	//----- nvinfo : EIATTR_CUDA_API_VERSION
	.align		4
        /*0000*/ 	.byte	0x04, 0x37
        /*0002*/ 	.short	(.L_11 - .L_10)
.L_10:
        /*0004*/ 	.word	0x0000007c


	//----- nvinfo : EIATTR_KPARAM_INFO
	.align		4
.L_11:
        /*0008*/ 	.byte	0x04, 0x17
        /*000a*/ 	.short	(.L_13 - .L_12)
.L_12:
        /*000c*/ 	.word	0x00000000
        /*0010*/ 	.short	0x001a
        /*0012*/ 	.short	0x00d0
        /*0014*/ 	.byte	0x00, 0xf0, 0x11, 0x00


	//----- nvinfo : EIATTR_KPARAM_INFO
	.align		4
.L_13:
        /*0018*/ 	.byte	0x04, 0x17
        /*001a*/ 	.short	(.L_15 - .L_14)
.L_14:
        /*001c*/ 	.word	0x00000000
        /*0020*/ 	.short	0x0019
        /*0022*/ 	.short	0x00c8
        /*0024*/ 	.byte	0x00, 0xf4, 0x21, 0x00


	//----- nvinfo : EIATTR_KPARAM_INFO
	.align		4
.L_15:
        /*0028*/ 	.byte	0x04, 0x17
        /*002a*/ 	.short	(.L_17 - .L_16)
.L_16:
        /*002c*/ 	.word	0x00000000
        /*0030*/ 	.short	0x0018
        /*0032*/ 	.short	0x00c0
        /*0034*/ 	.byte	0x00, 0xf4, 0x21, 0x00


	//----- nvinfo : EIATTR_KPARAM_INFO
	.align		4
.L_17:
        /*0038*/ 	.byte	0x04, 0x17
        /*003a*/ 	.short	(.L_19 - .L_18)
.L_18:
        /*003c*/ 	.word	0x00000000
        /*0040*/ 	.short	0x0017
        /*0042*/ 	.short	0x00b8
        /*0044*/ 	.byte	0x00, 0xf4, 0x21, 0x00


	//----- nvinfo : EIATTR_KPARAM_INFO
	.align		4
.L_19:
        /*0048*/ 	.byte	0x04, 0x17
        /*004a*/ 	.short	(.L_21 - .L_20)
.L_20:
        /*004c*/ 	.word	0x00000000
        /*0050*/ 	.short	0x0016
        /*0052*/ 	.short	0x00b0
        /*0054*/ 	.byte	0x00, 0xf4, 0x21, 0x00


	//----- nvinfo : EIATTR_KPARAM_INFO
	.align		4
.L_21:
        /*0058*/ 	.byte	0x04, 0x17
        /*005a*/ 	.short	(.L_23 - .L_22)
.L_22:
        /*005c*/ 	.word	0x00000000
        /*0060*/ 	.short	0x0015
        /*0062*/ 	.short	0x00a8
        /*0064*/ 	.byte	0x00, 0xf4, 0x21, 0x00


	//----- nvinfo : EIATTR_KPARAM_INFO
	.align		4
.L_23:
        /*0068*/ 	.byte	0x04, 0x17
        /*006a*/ 	.short	(.L_25 - .L_24)
.L_24:
        /*006c*/ 	.word	0x00000000
        /*0070*/ 	.short	0x0014
        /*0072*/ 	.short	0x00a0
        /*0074*/ 	.byte	0x00, 0xf4, 0x21, 0x00


	//----- nvinfo : EIATTR_KPARAM_INFO
	.align		4
.L_25:
        /*0078*/ 	.byte	0x04, 0x17
        /*007a*/ 	.short	(.L_27 - .L_26)
.L_26:
        /*007c*/ 	.word	0x00000000
        /*0080*/ 	.short	0x0013
        /*0082*/ 	.short	0x0098
        /*0084*/ 	.byte	0x00, 0xf4, 0x21, 0x00


	//----- nvinfo : EIATTR_KPARAM_INFO
	.align		4
.L_27:
        /*0088*/ 	.byte	0x04, 0x17
        /*008a*/ 	.short	(.L_29 - .L_28)
.L_28:
        /*008c*/ 	.word	0x00000000
        /*0090*/ 	.short	0x0012
        /*0092*/ 	.short	0x0090
        /*0094*/ 	.byte	0x00, 0xf4, 0x21, 0x00


	//----- nvinfo : EIATTR_KPARAM_INFO
	.align		4
.L_29:
        /*0098*/ 	.byte	0x04, 0x17
        /*009a*/ 	.short	(.L_31 - .L_30)
.L_30:
        /*009c*/ 	.word	0x00000000
        /*00a0*/ 	.short	0x0011
        /*00a2*/ 	.short	0x0088
        /*00a4*/ 	.byte	0x00, 0xf4, 0x21, 0x00


	//----- nvinfo : EIATTR_KPARAM_INFO
	.align		4
.L_31:
        /*00a8*/ 	.byte	0x04, 0x17
        /*00aa*/ 	.short	(.L_33 - .L_32)
.L_32:
        /*00ac*/ 	.word	0x00000000
        /*00b0*/ 	.short	0x0010
        /*00b2*/ 	.short	0x0080
        /*00b4*/ 	.byte	0x00, 0xf4, 0x21, 0x00


	//----- nvinfo : EIATTR_KPARAM_INFO
	.align		4
.L_33:
        /*00b8*/ 	.byte	0x04, 0x17
        /*00ba*/ 	.short	(.L_35 - .L_34)
.L_34:
        /*00bc*/ 	.word	0x00000000
        /*00c0*/ 	.short	0x000f
        /*00c2*/ 	.short	0x0078
        /*00c4*/ 	.byte	0x00, 0xf4, 0x21, 0x00


	//----- nvinfo : EIATTR_KPARAM_INFO
	.align		4
.L_35:
        /*00c8*/ 	.byte	0x04, 0x17
        /*00ca*/ 	.short	(.L_37 - .L_36)
.L_36:
        /*00cc*/ 	.word	0x00000000
        /*00d0*/ 	.short	0x000e
        /*00d2*/ 	.short	0x0070
        /*00d4*/ 	.byte	0x00, 0xf4, 0x21, 0x00


	//----- nvinfo : EIATTR_KPARAM_INFO
	.align		4
.L_37:
        /*00d8*/ 	.byte	0x04, 0x17
        /*00da*/ 	.short	(.L_39 - .L_38)
.L_38:
        /*00dc*/ 	.word	0x00000000
        /*00e0*/ 	.short	0x000d
        /*00e2*/ 	.short	0x0068
        /*00e4*/ 	.byte	0x00, 0xf4, 0x21, 0x00


	//----- nvinfo : EIATTR_KPARAM_INFO
	.align		4
.L_39:
        /*00e8*/ 	.byte	0x04, 0x17
        /*00ea*/ 	.short	(.L_41 - .L_40)
.L_40:
        /*00ec*/ 	.word	0x00000000
        /*00f0*/ 	.short	0x000c
        /*00f2*/ 	.short	0x0060
        /*00f4*/ 	.byte	0x00, 0xf4, 0x21, 0x00


	//----- nvinfo : EIATTR_KPARAM_INFO
	.align		4
.L_41:
        /*00f8*/ 	.byte	0x04, 0x17
        /*00fa*/ 	.short	(.L_43 - .L_42)
.L_42:
        /*00fc*/ 	.word	0x00000000
        /*0100*/ 	.short	0x000b
        /*0102*/ 	.short	0x0058
        /*0104*/ 	.byte	0x00, 0xf4, 0x21, 0x00


	//----- nvinfo : EIATTR_KPARAM_INFO
	.align		4
.L_43:
        /*0108*/ 	.byte	0x04, 0x17
        /*010a*/ 	.short	(.L_45 - .L_44)
.L_44:
        /*010c*/ 	.word	0x00000000
        /*0110*/ 	.short	0x000a
        /*0112*/ 	.short	0x0050
        /*0114*/ 	.byte	0x00, 0xf4, 0x21, 0x00


	//----- nvinfo : EIATTR_KPARAM_INFO
	.align		4
.L_45:
        /*0118*/ 	.byte	0x04, 0x17
        /*011a*/ 	.short	(.L_47 - .L_46)
.L_46:
        /*011c*/ 	.word	0x00000000
        /*0120*/ 	.short	0x0009
        /*0122*/ 	.short	0x0048
        /*0124*/ 	.byte	0x00, 0xf4, 0x21, 0x00


	//----- nvinfo : EIATTR_KPARAM_INFO
	.align		4
.L_47:
        /*0128*/ 	.byte	0x04, 0x17
        /*012a*/ 	.short	(.L_49 - .L_48)
.L_48:
        /*012c*/ 	.word	0x00000000
        /*0130*/ 	.short	0x0008
        /*0132*/ 	.short	0x0040
        /*0134*/ 	.byte	0x00, 0xf4, 0x21, 0x00


	//----- nvinfo : EIATTR_KPARAM_INFO
	.align		4
.L_49:
        /*0138*/ 	.byte	0x04, 0x17
        /*013a*/ 	.short	(.L_51 - .L_50)
.L_50:
        /*013c*/ 	.word	0x00000000
        /*0140*/ 	.short	0x0007
        /*0142*/ 	.short	0x0038
        /*0144*/ 	.byte	0x00, 0xf4, 0x21, 0x00


	//----- nvinfo : EIATTR_KPARAM_INFO
	.align		4
.L_51:
        /*0148*/ 	.byte	0x04, 0x17
        /*014a*/ 	.short	(.L_53 - .L_52)
.L_52:
        /*014c*/ 	.word	0x00000000
        /*0150*/ 	.short	0x0006
        /*0152*/ 	.short	0x0030
        /*0154*/ 	.byte	0x00, 0xf4, 0x21, 0x00


	//----- nvinfo : EIATTR_KPARAM_INFO
	.align		4
.L_53:
        /*0158*/ 	.byte	0x04, 0x17
        /*015a*/ 	.short	(.L_55 - .L_54)
.L_54:
        /*015c*/ 	.word	0x00000000
        /*0160*/ 	.short	0x0005
        /*0162*/ 	.short	0x0028
        /*0164*/ 	.byte	0x00, 0xf4, 0x21, 0x00


	//----- nvinfo : EIATTR_KPARAM_INFO
	.align		4
.L_55:
        /*0168*/ 	.byte	0x04, 0x17
        /*016a*/ 	.short	(.L_57 - .L_56)
.L_56:
        /*016c*/ 	.word	0x00000000
        /*0170*/ 	.short	0x0004
        /*0172*/ 	.short	0x0020
        /*0174*/ 	.byte	0x00, 0xf4, 0x21, 0x00


	//----- nvinfo : EIATTR_KPARAM_INFO
	.align		4
.L_57:
        /*0178*/ 	.byte	0x04, 0x17
        /*017a*/ 	.short	(.L_59 - .L_58)
.L_58:
        /*017c*/ 	.word	0x00000000
        /*0180*/ 	.short	0x0003
        /*0182*/ 	.short	0x0018
        /*0184*/ 	.byte	0x00, 0xf4, 0x21, 0x00


	//----- nvinfo : EIATTR_KPARAM_INFO
	.align		4
.L_59:
        /*0188*/ 	.byte	0x04, 0x17
        /*018a*/ 	.short	(.L_61 - .L_60)
.L_60:
        /*018c*/ 	.word	0x00000000
        /*0190*/ 	.short	0x0002
        /*0192*/ 	.short	0x0010
        /*0194*/ 	.byte	0x00, 0xf4, 0x21, 0x00


	//----- nvinfo : EIATTR_KPARAM_INFO
	.align		4
.L_61:
        /*0198*/ 	.byte	0x04, 0x17
        /*019a*/ 	.short	(.L_63 - .L_62)
.L_62:
        /*019c*/ 	.word	0x00000000
        /*01a0*/ 	.short	0x0001
        /*01a2*/ 	.short	0x0008
        /*01a4*/ 	.byte	0x00, 0xf4, 0x21, 0x00


	//----- nvinfo : EIATTR_KPARAM_INFO
	.align		4
.L_63:
        /*01a8*/ 	.byte	0x04, 0x17
        /*01aa*/ 	.short	(.L_65 - .L_64)
.L_64:
        /*01ac*/ 	.word	0x00000000
        /*01b0*/ 	.short	0x0000
        /*01b2*/ 	.short	0x0000
        /*01b4*/ 	.byte	0x00, 0xf4, 0x21, 0x00


	//----- nvinfo : EIATTR_SPARSE_MMA_MASK
	.align		4
.L_65:
        /*01b8*/ 	.byte	0x03, 0x50
        /*01ba*/ 	.short	0x0000


	//----- nvinfo : EIATTR_MAXREG_COUNT
	.align		4
        /*01bc*/ 	.byte	0x03, 0x1b
        /*01be*/ 	.short	0x00ff


	//----- nvinfo : EIATTR_EXIT_INSTR_OFFSETS
	.align		4
        /*01c0*/ 	.byte	0x04, 0x1c
        /*01c2*/ 	.short	(.L_67 - .L_66)


	//   ....[0]....
.L_66:
        /*01c4*/ 	.word	0x00000d10


	//----- nvinfo : EIATTR_REQNTID
	.align		4
.L_67:
        /*01c8*/ 	.byte	0x04, 0x10
        /*01ca*/ 	.short	(.L_69 - .L_68)
.L_68:
        /*01cc*/ 	.word	0x00000080
        /*01d0*/ 	.word	0x00000001
        /*01d4*/ 	.word	0x00000001


	//----- nvinfo : EIATTR_CBANK_PARAM_SIZE
	.align		4
.L_69:
        /*01d8*/ 	.byte	0x03, 0x19
        /*01da*/ 	.short	0x00d4


	//----- nvinfo : EIATTR_PARAM_CBANK
	.align		4
        /*01dc*/ 	.byte	0x04, 0x0a
        /*01de*/ 	.short	(.L_71 - .L_70)
	.align		4
.L_70:
        /*01e0*/ 	.word	index@(.nv.constant0.triton_poi_fused__native_batch_norm_legit_no_training__unsafe_index_add_relu_threshold_backward_30)
        /*01e4*/ 	.short	0x0210
        /*01e6*/ 	.short	0x00d4


	//----- nvinfo : EIATTR_SW_WAR
	.align		4
.L_71:
        /*01e8*/ 	.byte	0x04, 0x36
        /*01ea*/ 	.short	(.L_73 - .L_72)
.L_72:
        /*01ec*/ 	.word	0x00000008
.L_73:


//--------------------- .nv.callgraph             --------------------------
	.section	.nv.callgraph,"",@"SHT_CUDA_CALLGRAPH"
	.align	4
	.sectionentsize	8
	.align		4
        /*0000*/ 	.word	0x00000000
	.align		4
        /*0004*/ 	.word	0xffffffff
	.align		4
        /*0008*/ 	.word	0x00000000
	.align		4
        /*000c*/ 	.word	0xfffffffe
	.align		4
        /*0010*/ 	.word	0x00000000
	.align		4
        /*0014*/ 	.word	0xfffffffd
	.align		4
        /*0018*/ 	.word	0x00000000
	.align		4
        /*001c*/ 	.word	0xfffffffc


//--------------------- .nv.constant4             --------------------------
	.section	.nv.constant4,"a",@progbits
	.align	8
	.align		8
.nv.constant4:
        /*0000*/ 	.dword	_$_str
	.align		8
        /*0008*/ 	.dword	_$_str_$_2


//--------------------- .text.triton_poi_fused__native_batch_norm_legit_no_training__unsafe_index_add_relu_threshold_backward_30 --------------------------
	.section	.text.triton_poi_fused__native_batch_norm_legit_no_training__unsafe_index_add_relu_threshold_backward_30,"ax",@progbits
	.align	128
        .global         triton_poi_fused__native_batch_norm_legit_no_training__unsafe_index_add_relu_threshold_backward_30
        .type           triton_poi_fused__native_batch_norm_legit_no_training__unsafe_index_add_relu_threshold_backward_30,@function
        .size           triton_poi_fused__native_batch_norm_legit_no_training__unsafe_index_add_relu_threshold_backward_30,(.L_x_1 - triton_poi_fused__native_batch_norm_legit_no_training__unsafe_index_add_relu_threshold_backward_30)
        .other          triton_poi_fused__native_batch_norm_legit_no_training__unsafe_index_add_relu_threshold_backward_30,@"STO_CUDA_ENTRY STV_DEFAULT"
triton_poi_fused__native_batch_norm_legit_no_training__unsafe_index_add_relu_threshold_backward_30:
.text.triton_poi_fused__native_batch_norm_legit_no_training__unsafe_index_add_relu_threshold_backward_30:
[----:B------:R-:W-:Y:S01]  /*0000*/  LDC R1, c[0x0][0x28] ;  /* 0x00000a00ff017b82 */ /* 0x000fe20000000800 */
[----:B------:R-:W1:Y:S07]  /*0010*/  S2R R3, SR_TID.X ;  /* 0x0000000000037919 */ /* 0x000e6e0000002100 */
[----:B------:R-:W2:Y:S01]  /*0020*/  LDC.64 R14, c[0x0][0x248] ;  /* 0x00009200ff0e7b82 */ /* 0x000ea20000000a00 */
[----:B------:R-:W-:Y:S01]  /*0030*/  ULDC.64 UR4, c[0x0][0x208] ;  /* 0x0000820000047ab9 */ /* 0x000fe20000000a00 */
[----:B------:R-:W-:Y:S01]  /*0040*/  ULDC.64 UR6, c[0x0][0x250] ;  /* 0x0000940000067ab9 */ /* 0x000fe20000000a00 */
[----:B------:R-:W3:Y:S05]  /*0050*/  S2R R4, SR_CTAID.X ;  /* 0x0000000000047919 */ /* 0x000eea0000002500 */
[----:B------:R-:W4:Y:S08]  /*0060*/  LDC.64 R20, c[0x0][0x290] ;  /* 0x0000a400ff147b82 */ /* 0x000f300000000a00 */
[----:B------:R-:W5:Y:S08]  /*0070*/  LDC.64 R18, c[0x0][0x218] ;  /* 0x00008600ff127b82 */ /* 0x000f700000000a00 */
[----:B------:R-:W4:Y:S01]  /*0080*/  LDC.64 R24, c[0x0][0x220] ;  /* 0x00008800ff187b82 */ /* 0x000f220000000a00 */
[----:B-1----:R-:W-:-:S07]  /*0090*/  LOP3.LUT R3, R3, 0x7f, RZ, 0xc0, !PT ;  /* 0x0000007f03037812 */ /* 0x002fce00078ec0ff */
[----:B------:R-:W1:Y:S01]  /*00a0*/  LDC.64 R36, c[0x0][0x230] ;  /* 0x00008c00ff247b82 */ /* 0x000e620000000a00 */
[----:B---3--:R-:W-:-:S04]  /*00b0*/  LEA R0, R4, R3, 0x7 ;  /* 0x0000000304007211 */ /* 0x008fc800078e38ff */
[----:B------:R-:W-:-:S03]  /*00c0*/  SHF.R.S32.HI R3, RZ, 0x1f, R0 ;  /* 0x0000001fff037819 */ /* 0x000fc60000011400 */
[----:B------:R-:W3:Y:S01]  /*00d0*/  LDC.64 R26, c[0x0][0x258] ;  /* 0x00009600ff1a7b82 */ /* 0x000ee20000000a00 */
[----:B------:R-:W-:-:S04]  /*00e0*/  LEA.HI R5, R3, R0, RZ, 0x4 ;  /* 0x0000000003057211 */ /* 0x000fc800078f20ff */
[----:B------:R-:W-:-:S03]  /*00f0*/  SHF.R.S32.HI R6, RZ, 0x4, R5 ;  /* 0x00000004ff067819 */ /* 0x000fc60000011405 */
[----:B------:R-:W1:Y:S01]  /*0100*/  LDC.64 R2, c[0x0][0x278] ;  /* 0x00009e00ff027b82 */ /* 0x000e620000000a00 */
[----:B------:R-:W-:Y:S02]  /*0110*/  LOP3.LUT R5, R5, 0xfffffff0, RZ, 0xc0, !PT ;  /* 0xfffffff005057812 */ /* 0x000fe400078ec0ff */
[C---:B------:R-:W-:Y:S02]  /*0120*/  LEA.HI R7, R6.reuse, R6, RZ, 0x4 ;  /* 0x0000000606077211 */ /* 0x040fe400078f20ff */
[----:B------:R-:W-:Y:S02]  /*0130*/  IADD3 R5, R0, -R5, RZ ;  /* 0x8000000500057210 */ /* 0x000fe40007ffe0ff */
[----:B------:R-:W-:Y:S01]  /*0140*/  LOP3.LUT R7, R7, 0xfffffff0, RZ, 0xc0, !PT ;  /* 0xfffffff007077812 */ /* 0x000fe200078ec0ff */
[----:B------:R-:W3:Y:S04]  /*0150*/  LDC.64 R30, c[0x0][0x288] ;  /* 0x0000a200ff1e7b82 */ /* 0x000ee80000000a00 */
[----:B------:R-:W-:-:S04]  /*0160*/  IMAD.IADD R9, R6, 0x1, -R7 ;  /* 0x0000000106097824 */ /* 0x000fc800078e0a07 */
[----:B------:R-:W3:Y:S01]  /*0170*/  LDC.64 R6, c[0x0][0x2a8] ;  /* 0x0000aa00ff067b82 */ /* 0x000ee20000000a00 */
[----:B--2---:R-:W-:-:S04]  /*0180*/  IMAD.WIDE R10, R9, 0x8, R14 ;  /* 0x00000008090a7825 */ /* 0x004fc800078e020e */
[----:B------:R-:W-:Y:S02]  /*0190*/  IMAD.WIDE R14, R5, 0x8, R14 ;  /* 0x00000008050e7825 */ /* 0x000fe400078e020e */
[----:B------:R-:W2:Y:S01]  /*01a0*/  LDG.E.EL.64 R10, desc[UR4][R10.64] ;  /* 0x000000040a0a7981 */ /* 0x000ea2000c2e1b00 */
[----:B------:R-:W2:Y:S01]  /*01b0*/  LDC.64 R34, c[0x0][0x268] ;  /* 0x00009a00ff227b82 */ /* 0x000ea20000000a00 */
[--C-:B01----:R-:W-:Y:S02]  /*01c0*/  IMAD.WIDE R12, R9, 0x8, R2.reuse ;  /* 0x00000008090c7825 */ /* 0x103fe400078e0202 */
[----:B------:R-:W4:Y:S04]  /*01d0*/  LDG.E.EL.64 R14, desc[UR4][R14.64] ;  /* 0x000000040e0e7981 */ /* 0x000f28000c2e1b00 */
[----:B------:R-:W4:Y:S01]  /*01e0*/  LDG.E.EL.64 R12, desc[UR4][R12.64] ;  /* 0x000000040c0c7981 */ /* 0x000f22000c2e1b00 */
[----:B------:R-:W-:Y:S01]  /*01f0*/  IMAD.WIDE R16, R5, 0x8, R2 ;  /* 0x0000000805107825 */ /* 0x000fe200078e0202 */
[----:B------:R-:W0:Y:S05]  /*0200*/  LDC.64 R32, c[0x0][0x270] ;  /* 0x00009c00ff207b82 */ /* 0x000e2a0000000a00 */
[----:B------:R-:W4:Y:S01]  /*0210*/  LDG.E.EL.64 R16, desc[UR4][R16.64] ;  /* 0x0000000410107981 */ /* 0x000f22000c2e1b00 */
[----:B---3--:R-:W-:-:S04]  /*0220*/  IMAD.WIDE R2, R9, 0x8, R6 ;  /* 0x0000000809027825 */ /* 0x008fc800078e0206 */
[----:B------:R-:W-:Y:S02]  /*0230*/  IMAD.WIDE R8, R5, 0x8, R6 ;  /* 0x0000000805087825 */ /* 0x000fe400078e0206 */
[----:B------:R-:W3:Y:S04]  /*0240*/  LDG.E.EL.64 R2, desc[UR4][R2.64] ;  /* 0x0000000402027981 */ /* 0x000ee8000c2e1b00 */
[----:B------:R-:W3:Y:S01]  /*0250*/  LDG.E.EL.64 R8, desc[UR4][R8.64] ;  /* 0x0000000408087981 */ /* 0x000ee2000c2e1b00 */
[----:B-----5:R-:W-:-:S06]  /*0260*/  IMAD.WIDE R18, R0, 0x4, R18 ;  /* 0x0000000400127825 */ /* 0x020fcc00078e0212 */
[----:B------:R-:W5:Y:S01]  /*0270*/  LDG.E R18, desc[UR4][R18.64] ;  /* 0x0000000412127981 */ /* 0x000f62000c1e1900 */
[----:B--2---:R-:W-:Y:S02]  /*0280*/  SHF.R.U32.HI R5, RZ, 0x1c, R11 ;  /* 0x0000001cff057819 */ /* 0x004fe4000001160b */
[C---:B----4-:R-:W-:Y:S02]  /*0290*/  LEA R7, P0, R14.reuse, UR6, 0x2 ;  /* 0x000000060e077c11 */ /* 0x050fe4000f8010ff */
[--C-:B------:R-:W-:Y:S02]  /*02a0*/  SHF.R.U32.HI R22, RZ, 0x1a, R15.reuse ;  /* 0x0000001aff167819 */ /* 0x100fe4000001160f */
[----:B------:R-:W-:Y:S02]  /*02b0*/  LOP3.LUT R5, R5, 0x8, RZ, 0xc0, !PT ;  /* 0x0000000805057812 */ /* 0x000fe400078ec0ff */
[----:B------:R-:W-:Y:S01]  /*02c0*/  LEA.HI.X R6, R14, UR7, R15, 0x2, P0 ;  /* 0x000000070e067c11 */ /* 0x000fe200080f140f */
[----:B------:R-:W-:Y:S01]  /*02d0*/  ULDC.64 UR6, c[0x0][0x280] ;  /* 0x0000a00000067ab9 */ /* 0x000fe20000000a00 */
[----:B------:R-:W-:-:S02]  /*02e0*/  LOP3.LUT R22, R22, 0x20, RZ, 0xc0, !PT ;  /* 0x0000002016167812 */ /* 0x000fc400078ec0ff */
[----:B------:R-:W-:Y:S02]  /*02f0*/  IADD3 R15, P0, R10, R5, RZ ;  /* 0x000000050a0f7210 */ /* 0x000fe40007f1e0ff */
[----:B------:R-:W-:Y:S02]  /*0300*/  SHF.R.U32.HI R5, RZ, 0x1d, R13 ;  /* 0x0000001dff057819 */ /* 0x000fe4000001160d */
[----:B------:R-:W-:Y:S01]  /*0310*/  IADD3 R22, P1, R22, R7, RZ ;  /* 0x0000000716167210 */ /* 0x000fe20007f3e0ff */
[----:B------:R-:W-:Y:S01]  /*0320*/  IMAD.X R10, RZ, RZ, R11, P0 ;  /* 0x000000ffff0a7224 */ /* 0x000fe200000e060b */
[----:B------:R-:W-:Y:S02]  /*0330*/  LOP3.LUT R5, R5, 0x4, RZ, 0xc0, !PT ;  /* 0x0000000405057812 */ /* 0x000fe400078ec0ff */
[----:B------:R-:W-:Y:S02]  /*0340*/  SHF.R.S32.HI R7, RZ, 0x18, R4 ;  /* 0x00000018ff077819 */ /* 0x000fe40000011404 */
[----:B------:R-:W-:-:S02]  /*0350*/  IADD3.X R6, RZ, R6, RZ, P1, !PT ;  /* 0x00000006ff067210 */ /* 0x000fc40000ffe4ff */
[----:B------:R-:W-:Y:S02]  /*0360*/  LEA R22, P0, R15, R22, 0x5 ;  /* 0x000000160f167211 */ /* 0x000fe400078028ff */
[----:B------:R-:W-:Y:S02]  /*0370*/  IADD3 R5, P1, R12, R5, RZ ;  /* 0x000000050c057210 */ /* 0x000fe40007f3e0ff */
[----:B------:R-:W-:Y:S02]  /*0380*/  SGXT R7, R7, 0x1 ;  /* 0x000000010707781a */ /* 0x000fe40000000200 */
[----:B------:R-:W-:Y:S02]  /*0390*/  SHF.R.U32.HI R12, RZ, 0x1b, R17 ;  /* 0x0000001bff0c7819 */ /* 0x000fe40000011611 */
[----:B------:R-:W-:Y:S01]  /*03a0*/  LEA.HI.X R23, R15, R6, R10, 0x5, P0 ;  /* 0x000000060f177211 */ /* 0x000fe200000f2c0a */
[----:B------:R-:W-:Y:S01]  /*03b0*/  IMAD.X R6, RZ, RZ, R13, P1 ;  /* 0x000000ffff067224 */ /* 0x000fe200008e060d */
[----:B------:R-:W-:Y:S01]  /*03c0*/  LEA R11, P0, R16, UR6, 0x2 ;  /* 0x00000006100b7c11 */ /* 0x000fe2000f8010ff */
[----:B------:R-:W1:Y:S01]  /*03d0*/  LDC.64 R14, c[0x0][0x228] ;  /* 0x00008a00ff0e7b82 */ /* 0x000e620000000a00 */
[----:B------:R-:W-:-:S02]  /*03e0*/  LEA.HI R4, R7, R0, RZ, 0x8 ;  /* 0x0000000007047211 */ /* 0x000fc400078f40ff */
[----:B------:R-:W-:Y:S02]  /*03f0*/  LOP3.LUT R12, R12, 0x10, RZ, 0xc0, !PT ;  /* 0x000000100c0c7812 */ /* 0x000fe400078ec0ff */
[----:B---3--:R-:W-:Y:S02]  /*0400*/  SHF.R.U32.HI R7, RZ, 0x1e, R3 ;  /* 0x0000001eff077819 */ /* 0x008fe40000011603 */
[----:B------:R-:W-:Y:S01]  /*0410*/  LEA.HI.X R16, R16, UR7, R17, 0x2, P0 ;  /* 0x0000000710107c11 */ /* 0x000fe200080f1411 */
[----:B------:R-:W-:Y:S01]  /*0420*/  ULDC.64 UR6, c[0x0][0x2b0] ;  /* 0x0000ac0000067ab9 */ /* 0x000fe20000000a00 */
[----:B------:R-:W-:Y:S02]  /*0430*/  IADD3 R12, P0, R12, R11, RZ ;  /* 0x0000000b0c0c7210 */ /* 0x000fe40007f1e0ff */
[----:B------:R-:W-:Y:S02]  /*0440*/  SHF.R.S32.HI R4, RZ, 0x8, R4 ;  /* 0x00000008ff047819 */ /* 0x000fe40000011404 */
[----:B------:R-:W-:Y:S01]  /*0450*/  LOP3.LUT R7, R7, 0x2, RZ, 0xc0, !PT ;  /* 0x0000000207077812 */ /* 0x000fe200078ec0ff */
[----:B------:R-:W-:Y:S01]  /*0460*/  IMAD.X R16, RZ, RZ, R16, P0 ;  /* 0x000000ffff107224 */ /* 0x000fe200000e0610 */
[----:B------:R-:W-:-:S02]  /*0470*/  SHF.R.U32.HI R11, RZ, 0x1c, R9 ;  /* 0x0000001cff0b7819 */ /* 0x000fc40000011609 */
[----:B------:R-:W-:Y:S02]  /*0480*/  LEA.HI R10, R4, R4, RZ, 0x5 ;  /* 0x00000004040a7211 */ /* 0x000fe400078f28ff */
[----:B------:R-:W-:Y:S02]  /*0490*/  IADD3 R7, P1, R2, R7, RZ ;  /* 0x0000000702077210 */ /* 0x000fe40007f3e0ff */
[----:B------:R-:W-:Y:S02]  /*04a0*/  LEA R13, P2, R8, UR6, 0x2 ;  /* 0x00000006080d7c11 */ /* 0x000fe4000f8410ff */
[----:B------:R-:W-:Y:S02]  /*04b0*/  LOP3.LUT R2, R11, 0x8, RZ, 0xc0, !PT ;  /* 0x000000080b027812 */ /* 0x000fe400078ec0ff */
[----:B------:R-:W-:Y:S02]  /*04c0*/  LOP3.LUT R29, R10, 0xffffffe0, RZ, 0xc0, !PT ;  /* 0xffffffe00a1d7812 */ /* 0x000fe400078ec0ff */
[----:B------:R-:W-:-:S02]  /*04d0*/  IADD3.X R10, RZ, R3, RZ, P1, !PT ;  /* 0x00000003ff0a7210 */ /* 0x000fc40000ffe4ff */
[----:B------:R-:W-:Y:S01]  /*04e0*/  LEA.HI.X R11, R8, UR7, R9, 0x2, P2 ;  /* 0x00000007080b7c11 */ /* 0x000fe200090f1409 */
[C---:B------:R-:W-:Y:S01]  /*04f0*/  IMAD.IADD R29, R4.reuse, 0x1, -R29 ;  /* 0x00000001041d7824 */ /* 0x040fe200078e0a1d */
[----:B------:R-:W-:Y:S01]  /*0500*/  IADD3 R8, P1, R2, R13, RZ ;  /* 0x0000000d02087210 */ /* 0x000fe20007f3e0ff */
[C---:B------:R-:W-:Y:S01]  /*0510*/  IMAD.SHL.U32 R17, R4.reuse, 0x10, RZ ;  /* 0x0000001004117824 */ /* 0x040fe200078e00ff */
[----:B------:R-:W2:Y:S01]  /*0520*/  LDC.64 R2, c[0x0][0x260] ;  /* 0x00009800ff027b82 */ /* 0x000ea20000000a00 */
[----:B------:R-:W-:Y:S01]  /*0530*/  SHF.L.U32 R9, R4, 0x6, RZ ;  /* 0x0000000604097819 */ /* 0x000fe200000006ff */
[----:B-1----:R-:W-:Y:S01]  /*0540*/  IMAD.WIDE R14, R29, 0x4, R14 ;  /* 0x000000041d0e7825 */ /* 0x002fe200078e020e */
[----:B------:R-:W-:Y:S01]  /*0550*/  IADD3.X R11, RZ, R11, RZ, P1, !PT ;  /* 0x0000000bff0b7210 */ /* 0x000fe20000ffe4ff */
[----:B------:R-:W-:Y:S01]  /*0560*/  ULDC.64 UR6, c[0x0][0x2d8] ;  /* 0x0000b60000067ab9 */ /* 0x000fe20000000a00 */
[----:B------:R-:W-:Y:S01]  /*0570*/  LEA R12, P0, R5, R12, 0x4 ;  /* 0x0000000c050c7211 */ /* 0x000fe200078020ff */
[----:B------:R-:W-:Y:S01]  /*0580*/  IMAD.WIDE R22, R9, 0x4, R22 ;  /* 0x0000000409167825 */ /* 0x000fe200078e0216 */
[----:B------:R-:W-:-:S02]  /*0590*/  LEA R8, P1, R7, R8, 0x3 ;  /* 0x0000000807087211 */ /* 0x000fc400078218ff */
[----:B------:R-:W-:Y:S02]  /*05a0*/  LEA.HI.X R13, R5, R16, R6, 0x4, P0 ;  /* 0x00000010050d7211 */ /* 0x000fe400000f2406 */
[----:B------:R-:W-:Y:S01]  /*05b0*/  LEA.HI.X R9, R7, R11, R10, 0x3, P1 ;  /* 0x0000000b07097211 */ /* 0x000fe200008f1c0a */
[----:B------:R1:W3:Y:S01]  /*05c0*/  LDG.E.EL R5, desc[UR4][R14.64] ;  /* 0x000000040e057981 */ /* 0x0002e2000c2e1900 */
[----:B------:R-:W4:Y:S01]  /*05d0*/  LDC.64 R6, c[0x0][0x2c0] ;  /* 0x0000b000ff067b82 */ /* 0x000f220000000a00 */
[----:B------:R-:W-:Y:S02]  /*05e0*/  IMAD.WIDE R20, R29, 0x4, R20 ;  /* 0x000000041d147825 */ /* 0x000fe400078e0214 */
[----:B------:R-:W5:Y:S02]  /*05f0*/  LDG.E.EL R22, desc[UR4][R22.64] ;  /* 0x0000000416167981 */ /* 0x000f64000c2e1900 */
[----:B------:R-:W-:Y:S01]  /*0600*/  IMAD.WIDE R12, R17, 0x4, R12 ;  /* 0x00000004110c7825 */ /* 0x000fe200078e020c */
[----:B------:R-:W-:Y:S01]  /*0610*/  SHF.L.U32 R17, R4, 0x2, RZ ;  /* 0x0000000204117819 */ /* 0x000fe200000006ff */
[----:B------:R-:W5:Y:S01]  /*0620*/  LDG.E.EL R20, desc[UR4][R20.64] ;  /* 0x0000000414147981 */ /* 0x000f62000c2e1900 */
[----:B------:R-:W0:Y:S01]  /*0630*/  LDC.64 R10, c[0x0][0x238] ;  /* 0x00008e00ff0a7b82 */ /* 0x000e220000000a00 */
[----:B--2---:R-:W-:-:S02]  /*0640*/  IMAD.WIDE R2, R29, 0x4, R2 ;  /* 0x000000041d027825 */ /* 0x004fc400078e0202 */
[----:B------:R2:W5:Y:S02]  /*0650*/  LDG.E.EL R4, desc[UR4][R12.64] ;  /* 0x000000040c047981 */ /* 0x000564000c2e1900 */
[----:B------:R-:W-:-:S03]  /*0660*/  IMAD.WIDE R8, R17, 0x4, R8 ;  /* 0x0000000411087825 */ /* 0x000fc600078e0208 */
[----:B-1----:R-:W1:Y:S01]  /*0670*/  LDC.64 R14, c[0x0][0x298] ;  /* 0x0000a600ff0e7b82 */ /* 0x002e620000000a00 */
[----:B------:R-:W5:Y:S01]  /*0680*/  LDG.E.EL R3, desc[UR4][R2.64] ;  /* 0x0000000402037981 */ /* 0x000f62000c2e1900 */
[----:B------:R-:W-:-:S03]  /*0690*/  IMAD.WIDE R24, R29, 0x4, R24 ;  /* 0x000000041d187825 */ /* 0x000fc600078e0218 */
[----:B------:R-:W5:Y:S01]  /*06a0*/  LDG.E.EL R8, desc[UR4][R8.64] ;  /* 0x0000000408087981 */ /* 0x000f62000c2e1900 */
[C---:B----4-:R-:W-:Y:S02]  /*06b0*/  IMAD.WIDE R6, R29.reuse, 0x4, R6 ;  /* 0x000000041d067825 */ /* 0x050fe400078e0206 */
[----:B------:R-:W4:Y:S01]  /*06c0*/  LDC.64 R16, c[0x0][0x2b8] ;  /* 0x0000ae00ff107b82 */ /* 0x000f220000000a00 */
[----:B------:R-:W5:Y:S04]  /*06d0*/  LDG.E.EL R25, desc[UR4][R24.64] ;  /* 0x0000000418197981 */ /* 0x000f68000c2e1900 */
[----:B------:R-:W5:Y:S03]  /*06e0*/  LDG.E.EL R6, desc[UR4][R6.64] ;  /* 0x0000000406067981 */ /* 0x000f66000c2e1900 */
[----:B--2---:R-:W2:Y:S01]  /*06f0*/  LDC.64 R12, c[0x0][0x240] ;  /* 0x00009000ff0c7b82 */ /* 0x004ea20000000a00 */
[----:B0-----:R-:W-:-:S06]  /*0700*/  IMAD.WIDE R10, R29, 0x4, R10 ;  /* 0x000000041d0a7825 */ /* 0x001fcc00078e020a */
[----:B------:R-:W5:Y:S01]  /*0710*/  LDG.E.EL R10, desc[UR4][R10.64] ;  /* 0x000000040a0a7981 */ /* 0x000f62000c2e1900 */
[----:B-1----:R-:W-:-:S05]  /*0720*/  IMAD.WIDE R14, R29, 0x4, R14 ;  /* 0x000000041d0e7825 */ /* 0x002fca00078e020e */
[----:B------:R0:W5:Y:S01]  /*0730*/  LDG.E.EL R7, desc[UR4][R14.64] ;  /* 0x000000040e077981 */ /* 0x000162000c2e1900 */
[----:B----4-:R-:W-:-:S05]  /*0740*/  IMAD.WIDE R16, R29, 0x4, R16 ;  /* 0x000000041d107825 */ /* 0x010fca00078e0210 */
[----:B------:R1:W4:Y:S01]  /*0750*/  LDG.E.EL R11, desc[UR4][R16.64] ;  /* 0x00000004100b7981 */ /* 0x000322000c2e1900 */
[----:B0-----:R-:W0:Y:S01]  /*0760*/  LDC.64 R14, c[0x0][0x2c8] ;  /* 0x0000b200ff0e7b82 */ /* 0x001e220000000a00 */
[----:B--2---:R-:W-:-:S05]  /*0770*/  IMAD.WIDE R12, R0, 0x4, R12 ;  /* 0x00000004000c7825 */ /* 0x004fca00078e020c */
[----:B------:R2:W4:Y:S02]  /*0780*/  LDG.E R21, desc[UR4][R12.64] ;  /* 0x000000040c157981 */ /* 0x000524000c1e1900 */
[----:B-1----:R-:W1:Y:S01]  /*0790*/  LDC.64 R16, c[0x0][0x2a0] ;  /* 0x0000a800ff107b82 */ /* 0x002e620000000a00 */
[----:B------:R-:W-:-:S04]  /*07a0*/  IMAD.WIDE R36, R29, 0x4, R36 ;  /* 0x000000041d247825 */ /* 0x000fc800078e0224 */
[C---:B------:R-:W-:Y:S01]  /*07b0*/  IMAD.WIDE R26, R29.reuse, 0x4, R26 ;  /* 0x000000041d1a7825 */ /* 0x040fe200078e021a */
[----:B------:R-:W4:Y:S02]  /*07c0*/  LDG.E.EL R23, desc[UR4][R36.64] ;  /* 0x0000000424177981 */ /* 0x000f24000c2e1900 */
[----:B--2---:R-:W2:Y:S01]  /*07d0*/  LDC.64 R12, c[0x0][0x2d0] ;  /* 0x0000b400ff0c7b82 */ /* 0x004ea20000000a00 */
[C---:B------:R-:W-:Y:S02]  /*07e0*/  IMAD.WIDE R30, R29.reuse, 0x4, R30 ;  /* 0x000000041d1e7825 */ /* 0x040fe400078e021e */
[----:B------:R-:W4:Y:S02]  /*07f0*/  LDG.E.EL R27, desc[UR4][R26.64] ;  /* 0x000000041a1b7981 */ /* 0x000f24000c2e1900 */
[C---:B------:R-:W-:Y:S02]  /*0800*/  IMAD.WIDE R34, R29.reuse, 0x4, R34 ;  /* 0x000000041d227825 */ /* 0x040fe400078e0222 */
[----:B------:R0:W4:Y:S02]  /*0810*/  LDG.E.EL R9, desc[UR4][R30.64] ;  /* 0x000000041e097981 */ /* 0x000124000c2e1900 */
[----:B------:R-:W-:-:S02]  /*0820*/  IMAD.WIDE R32, R29, 0x4, R32 ;  /* 0x000000041d207825 */ /* 0x000fc400078e0220 */
[----:B------:R-:W4:Y:S04]  /*0830*/  LDG.E.EL R19, desc[UR4][R34.64] ;  /* 0x0000000422137981 */ /* 0x000f28000c2e1900 */
[----:B------:R-:W4:Y:S01]  /*0840*/  LDG.E.EL R2, desc[UR4][R32.64] ;  /* 0x0000000420027981 */ /* 0x000f22000c2e1900 */
[----:B-1----:R-:W-:-:S04]  /*0850*/  IMAD.WIDE R16, R29, 0x4, R16 ;  /* 0x000000041d107825 */ /* 0x002fc800078e0210 */
[C---:B0-----:R-:W-:Y:S01]  /*0860*/  IMAD.WIDE R14, R29.reuse, 0x4, R14 ;  /* 0x000000041d0e7825 */ /* 0x041fe200078e020e */
[----:B------:R-:W4:Y:S03]  /*0870*/  LDG.E.EL R24, desc[UR4][R16.64] ;  /* 0x0000000410187981 */ /* 0x000f26000c2e1900 */
[----:B--2---:R-:W-:Y:S01]  /*0880*/  IMAD.WIDE R12, R29, 0x4, R12 ;  /* 0x000000041d0c7825 */ /* 0x004fe200078e020c */
[----:B------:R-:W2:Y:S04]  /*0890*/  LDG.E.EL R26, desc[UR4][R14.64] ;  /* 0x000000040e1a7981 */ /* 0x000ea8000c2e1900 */
[----:B------:R0:W2:Y:S01]  /*08a0*/  LDG.E.EL R29, desc[UR4][R12.64] ;  /* 0x000000040c1d7981 */ /* 0x0000a2000c2e1900 */
[----:B---3--:R-:W-:-:S06]  /*08b0*/  FADD R28, R5, 9.9999997473787516356e-06 ;  /* 0x3727c5ac051c7421 */ /* 0x008fcc0000000000 */
[----:B------:R-:W1:Y:S01]  /*08c0*/  MUFU.SQRT R28, R28 ;  /* 0x0000001c001c7308 */ /* 0x000e620000002000 */
[----:B-----5:R-:W-:Y:S01]  /*08d0*/  FADD R20, R20, 9.9999997473787516356e-06 ;  /* 0x3727c5ac14147421 */ /* 0x020fe20000000000 */
[----:B------:R-:W-:-:S06]  /*08e0*/  FADD R3, R3, 9.9999997473787516356e-06 ;  /* 0x3727c5ac03037421 */ /* 0x000fcc0000000000 */
[----:B------:R-:W3:Y:S01]  /*08f0*/  MUFU.SQRT R30, R3 ;  /* 0x00000003001e7308 */ /* 0x000ee20000002000 */
[C---:B-1----:R-:W-:Y:S02]  /*0900*/  FSETP.GT.AND P6, PT, R28.reuse, 8.50705917302346158658e+37, PT ;  /* 0x7e8000001c00780b */ /* 0x042fe40003fc4000 */
[----:B------:R-:W-:-:S05]  /*0910*/  FSETP.GEU.AND P0, PT, R28, 1.175494350822287508e-38, PT ;  /* 0x008000001c00780b */ /* 0x000fca0003f0e000 */
[----:B------:R-:W1:Y:S01]  /*0920*/  MUFU.SQRT R20, R20 ;  /* 0x0000001400147308 */ /* 0x000e620000002000 */
[----:B------:R-:W-:-:S07]  /*0930*/  FADD R6, R6, 9.9999997473787516356e-06 ;  /* 0x3727c5ac06067421 */ /* 0x000fce0000000000 */
[----:B------:R-:W5:Y:S01]  /*0940*/  MUFU.SQRT R5, R6 ;  /* 0x0000000600057308 */ /* 0x000f620000002000 */
[----:B---3--:R-:W-:Y:S01]  /*0950*/  FSETP.GT.AND P1, PT, R30, 8.50705917302346158658e+37, PT ;  /* 0x7e8000001e00780b */ /* 0x008fe20003f24000 */
[----:B------:R-:W-:Y:S01]  /*0960*/  @P6 FMUL R28, R28, 0.25 ;  /* 0x3e8000001c1c6820 */ /* 0x000fe20000400000 */
[----:B------:R-:W-:Y:S01]  /*0970*/  FSETP.GEU.AND P2, PT, R30, 1.175494350822287508e-38, PT ;  /* 0x008000001e00780b */ /* 0x000fe20003f4e000 */
[----:B------:R-:W-:Y:S02]  /*0980*/  HFMA2.MMA R3, -RZ, RZ, 1.625, 0 ;  /* 0x3e800000ff037435 */ /* 0x000fe400000001ff */
[----:B------:R-:W-:Y:S01]  /*0990*/  @!P0 FMUL R28, R28, 16777216 ;  /* 0x4b8000001c1c8820 */ /* 0x000fe20000400000 */
[C---:B-1----:R-:W-:Y:S02]  /*09a0*/  FSETP.GT.AND P3, PT, R20.reuse, 8.50705917302346158658e+37, PT ;  /* 0x7e8000001400780b */ /* 0x042fe40003f64000 */
[----:B------:R-:W-:-:S03]  /*09b0*/  FSETP.GEU.AND P4, PT, R20, 1.175494350822287508e-38, PT ;  /* 0x008000001400780b */ /* 0x000fc60003f8e000 */
[----:B------:R-:W1:Y:S02]  /*09c0*/  MUFU.RCP R28, R28 ;  /* 0x0000001c001c7308 */ /* 0x000e640000001000 */
[----:B------:R-:W-:Y:S01]  /*09d0*/  @P1 FMUL R30, R30, 0.25 ;  /* 0x3e8000001e1e1820 */ /* 0x000fe20000400000 */
[----:B-----5:R-:W-:Y:S02]  /*09e0*/  FSETP.GT.AND P5, PT, R5, 8.50705917302346158658e+37, PT ;  /* 0x7e8000000500780b */ /* 0x020fe40003fa4000 */
[----:B0-----:R-:W-:Y:S01]  /*09f0*/  FSEL R13, R3, 1, P6 ;  /* 0x3f800000030d7808 */ /* 0x001fe20003000000 */
[----:B------:R-:W-:Y:S01]  /*0a00*/  @!P2 FMUL R30, R30, 16777216 ;  /* 0x4b8000001e1ea820 */ /* 0x000fe20000400000 */
[----:B------:R-:W-:Y:S01]  /*0a10*/  FSETP.GEU.AND P6, PT, R5, 1.175494350822287508e-38, PT ;  /* 0x008000000500780b */ /* 0x000fe20003fce000 */
[----:B------:R-:W-:Y:S02]  /*0a20*/  @P3 FMUL R20, R20, 0.25 ;  /* 0x3e80000014143820 */ /* 0x000fe40000400000 */
[----:B------:R-:W0:Y:S01]  /*0a30*/  MUFU.RCP R6, R30 ;  /* 0x0000001e00067308 */ /* 0x000e220000001000 */
[----:B------:R-:W-:Y:S01]  /*0a40*/  @!P0 FMUL R13, R13, 16777216 ;  /* 0x4b8000000d0d8820 */ /* 0x000fe20000400000 */
[----:B------:R-:W-:Y:S01]  /*0a50*/  @!P4 FMUL R20, R20, 16777216 ;  /* 0x4b8000001414c820 */ /* 0x000fe20000400000 */
[----:B------:R-:W-:-:S03]  /*0a60*/  FSEL R15, R3, 1, P1 ;  /* 0x3f800000030f7808 */ /* 0x000fc60000800000 */
[----:B------:R-:W-:Y:S01]  /*0a70*/  @P5 FMUL R5, R5, 0.25 ;  /* 0x3e80000005055820 */ /* 0x000fe20000400000 */
[----:B------:R-:W-:Y:S01]  /*0a80*/  FADD R25, R18, -R25 ;  /* 0x8000001912197221 */ /* 0x000fe20000000000 */
[----:B-1----:R-:W-:Y:S02]  /*0a90*/  FMUL R28, R28, R13 ;  /* 0x0000000d1c1c7220 */ /* 0x002fe40000400000 */
[----:B------:R-:W-:Y:S01]  /*0aa0*/  @!P6 FMUL R5, R5, 16777216 ;  /* 0x4b8000000505e820 */ /* 0x000fe20000400000 */
[----:B------:R-:W1:Y:S01]  /*0ab0*/  MUFU.RCP R20, R20 ;  /* 0x0000001400147308 */ /* 0x000e620000001000 */
[----:B------:R-:W-:Y:S01]  /*0ac0*/  @!P2 FMUL R15, R15, 16777216 ;  /* 0x4b8000000f0fa820 */ /* 0x000fe20000400000 */
[----:B------:R-:W-:Y:S01]  /*0ad0*/  FMUL R25, R28, R25 ;  /* 0x000000191c197220 */ /* 0x000fe20000400000 */
[----:B------:R-:W-:Y:S01]  /*0ae0*/  FSEL R14, R3, 1, P5 ;  /* 0x3f800000030e7808 */ /* 0x000fe20002800000 */
[----:B------:R-:W3:Y:S01]  /*0af0*/  LDC.64 R12, c[0x0][0x210] ;  /* 0x00008400ff0c7b82 */ /* 0x000ee20000000a00 */
[----:B0-----:R-:W-:Y:S01]  /*0b00*/  FMUL R6, R6, R15 ;  /* 0x0000000f06067220 */ /* 0x001fe20000400000 */
[----:B----4-:R-:W-:-:S02]  /*0b10*/  FFMA R10, R23, R25, R10 ;  /* 0x00000019170a7223 */ /* 0x010fc4000000000a */
[----:B------:R-:W0:Y:S01]  /*0b20*/  MUFU.RCP R5, R5 ;  /* 0x0000000500057308 */ /* 0x000e220000001000 */
[----:B------:R-:W-:Y:S01]  /*0b30*/  FSEL R15, R3, 1, P3 ;  /* 0x3f800000030f7808 */ /* 0x000fe20001800000 */
[----:B------:R-:W-:Y:S01]  /*0b40*/  FADD R3, R21, R10 ;  /* 0x0000000a15037221 */ /* 0x000fe20000000000 */
[----:B------:R-:W-:Y:S01]  /*0b50*/  FADD R27, -R27, R22 ;  /* 0x000000161b1b7221 */ /* 0x000fe20000000100 */
[----:B------:R-:W-:Y:S02]  /*0b60*/  FSETP.GEU.AND P0, PT, R10, -R21, PT ;  /* 0x800000150a00720b */ /* 0x000fe40003f0e000 */
[----:B------:R-:W-:Y:S01]  /*0b70*/  @!P4 FMUL R15, R15, 16777216 ;  /* 0x4b8000000f0fc820 */ /* 0x000fe20000400000 */
[----:B------:R-:W-:Y:S01]  /*0b80*/  FMUL R6, R6, R27 ;  /* 0x0000001b06067220 */ /* 0x000fe20000400000 */
[----:B------:R-:W-:Y:S01]  /*0b90*/  FSEL R3, R3, RZ, P0 ;  /* 0x000000ff03037208 */ /* 0x000fe20000000000 */
[----:B------:R-:W-:Y:S01]  /*0ba0*/  FADD R9, -R9, R4 ;  /* 0x0000000409097221 */ /* 0x000fe20000000100 */
[----:B------:R-:W-:Y:S01]  /*0bb0*/  @!P6 FMUL R14, R14, 16777216 ;  /* 0x4b8000000e0ee820 */ /* 0x000fe20000400000 */
[----:B-1----:R-:W-:Y:S01]  /*0bc0*/  FMUL R20, R20, R15 ;  /* 0x0000000f14147220 */ /* 0x002fe20000400000 */
[----:B------:R-:W-:Y:S01]  /*0bd0*/  FFMA R19, R19, R6, R2 ;  /* 0x0000000613137223 */ /* 0x000fe20000000002 */
[----:B------:R-:W-:Y:S01]  /*0be0*/  FADD R8, -R11, R8 ;  /* 0x000000080b087221 */ /* 0x000fe20000000100 */
[----:B------:R-:W-:Y:S01]  /*0bf0*/  FADD R2, RZ, R3 ;  /* 0x00000003ff027221 */ /* 0x000fe20000000000 */
[----:B0-----:R-:W-:Y:S01]  /*0c00*/  FMUL R5, R5, R14 ;  /* 0x0000000e05057220 */ /* 0x001fe20000400000 */
[----:B------:R-:W-:-:S02]  /*0c10*/  FMUL R9, R20, R9 ;  /* 0x0000000914097220 */ /* 0x000fc40000400000 */
[----:B------:R-:W-:Y:S01]  /*0c20*/  FADD R2, R2, R19 ;  /* 0x0000001302027221 */ /* 0x000fe20000000000 */
[----:B------:R-:W-:Y:S01]  /*0c30*/  FMUL R5, R5, R8 ;  /* 0x0000000805057220 */ /* 0x000fe20000400000 */
[----:B------:R-:W-:-:S03]  /*0c40*/  FFMA R7, R7, R9, R24 ;  /* 0x0000000907077223 */ /* 0x000fc60000000018 */
[----:B--2---:R-:W-:Y:S01]  /*0c50*/  FFMA R5, R26, R5, R29 ;  /* 0x000000051a057223 */ /* 0x004fe2000000001d */
[----:B------:R-:W-:Y:S01]  /*0c60*/  FADD R4, R2, R7 ;  /* 0x0000000702047221 */ /* 0x000fe20000000000 */
[----:B------:R-:W-:-:S03]  /*0c70*/  IADD3 R2, P2, R0, UR6, RZ ;  /* 0x0000000600027c10 */ /* 0x000fc6000ff5e0ff */
[----:B------:R-:W-:Y:S01]  /*0c80*/  FADD R6, R5, R4 ;  /* 0x0000000405067221 */ /* 0x000fe20000000000 */
[----:B------:R-:W-:Y:S02]  /*0c90*/  FSETP.GEU.AND P0, PT, R4, -R5, PT ;  /* 0x800000050400720b */ /* 0x000fe40003f0e000 */
[----:B------:R-:W-:Y:S01]  /*0ca0*/  FSETP.GTU.AND P1, PT, R3, RZ, PT ;  /* 0x000000ff0300720b */ /* 0x000fe20003f2c000 */
[----:B---3--:R-:W-:Y:S01]  /*0cb0*/  IMAD.WIDE R12, R0, 0x4, R12 ;  /* 0x00000004000c7825 */ /* 0x008fe200078e020c */
[----:B------:R-:W-:Y:S02]  /*0cc0*/  FSEL R5, R6, RZ, P0 ;  /* 0x000000ff06057208 */ /* 0x000fe40000000000 */
[----:B------:R-:W-:Y:S02]  /*0cd0*/  LEA.HI.X.SX32 R3, R0, UR7, 0x1, P2 ;  /* 0x0000000700037c11 */ /* 0x000fe400090f0eff */
[----:B------:R-:W-:Y:S01]  /*0ce0*/  SEL R7, RZ, 0x1, P1 ;  /* 0x00000001ff077807 */ /* 0x000fe20000800000 */
[----:B------:R-:W-:Y:S04]  /*0cf0*/  STG.E desc[UR4][R12.64], R5 ;  /* 0x000000050c007986 */ /* 0x000fe8000c101904 */
[----:B------:R-:W-:Y:S01]  /*0d00*/  STG.E.U8 desc[UR4][R2.64], R7 ;  /* 0x0000000702007986 */ /* 0x000fe2000c101104 */
[----:B------:R-:W-:Y:S05]  /*0d10*/  EXIT ;  /* 0x000000000000794d */ /* 0x000fea0003800000 */
.L_x_0:
[----:B------:R-:W-:-:S00]  /*0d20*/  BRA `(.L_x_0) ;  /* 0xfffffffc00fc7947 */ /* 0x000fc0000383ffff */
[----:B------:R-:W-:-:S00]  /*0d30*/  NOP ;  /* 0x0000000000007918 */ /* 0x000fc00000000000 */
        /* <DEDUP_REMOVED lines=12> */
.L_x_1:


//--------------------- .nv.global.init           --------------------------
	.section	.nv.global.init,"aw",@progbits
.nv.global.init:
	.type		_$_str,@object
	.size		_$_str,(_$_str_$_2 - _$_str)
_$_str:
        /*0000*/ 	.byte	0x5f, 0x5f, 0x43, 0x55, 0x44, 0x41, 0x5f, 0x46, 0x54, 0x5a, 0x00
	.type		_$_str_$_2,@object
	.size		_$_str_$_2,(.L_1 - _$_str_$_2)
_$_str_$_2:
        /*000b*/ 	.byte	0x5f, 0x5f, 0x43, 0x55, 0x44, 0x41, 0x5f, 0x50, 0x52, 0x45, 0x43, 0x5f, 0x53, 0x51, 0x52, 0x54
        /*001b*/ 	.byte	0x00
.L_1:


//--------------------- .nv.constant0.triton_poi_fused__native_batch_norm_legit_no_training__unsafe_index_add_relu_threshold_backward_30 --------------------------
	.section	.nv.constant0.triton_poi_fused__native_batch_norm_legit_no_training__unsafe_index_add_relu_threshold_backward_30,"a",@progbits
	.sectionflags	@""
	.align	4
.nv.constant0.triton_poi_fused__native_batch_norm_legit_no_training__unsafe_index_add_relu_threshold_backward_30:
	.zero		740
